//
// Generated by NVIDIA NVVM Compiler
//
// Compiler Build ID: CL-36424714
// Cuda compilation tools, release 13.0, V13.0.88
// Based on NVVM 20.0.0
//

.version 9.0
.target sm_100
.address_size 64

	// .globl	_Z10elu_kernelPKfPfif

.visible .entry _Z10elu_kernelPKfPfif(
	.param .u64 .ptr .align 1 _Z10elu_kernelPKfPfif_param_0,
	.param .u64 .ptr .align 1 _Z10elu_kernelPKfPfif_param_1,
	.param .u32 _Z10elu_kernelPKfPfif_param_2,
	.param .f32 _Z10elu_kernelPKfPfif_param_3
)
{
	.reg .pred 	%p<4>;
	.reg .b32 	%r<13>;
	.reg .b32 	%f<18>;
	.reg .b64 	%rd<9>;

	ld.param.u64 	%rd3, [_Z10elu_kernelPKfPfif_param_0];
	ld.param.u64 	%rd4, [_Z10elu_kernelPKfPfif_param_1];
	ld.param.u32 	%r6, [_Z10elu_kernelPKfPfif_param_2];
	ld.param.f32 	%f4, [_Z10elu_kernelPKfPfif_param_3];
	mov.u32 	%r7, %ctaid.x;
	mov.u32 	%r1, %ntid.x;
	mov.u32 	%r8, %tid.x;
	mad.lo.s32 	%r12, %r7, %r1, %r8;
	setp.ge.s32 	%p1, %r12, %r6;
	@%p1 bra 	$L__BB0_5;
	mov.u32 	%r9, %nctaid.x;
	mul.lo.s32 	%r3, %r1, %r9;
	cvta.to.global.u64 	%rd1, %rd3;
	cvta.to.global.u64 	%rd2, %rd4;
$L__BB0_2:
	mul.wide.s32 	%rd5, %r12, 4;
	add.s64 	%rd6, %rd1, %rd5;
	ld.global.f32 	%f17, [%rd6];
	setp.gt.f32 	%p2, %f17, 0f00000000;
	@%p2 bra 	$L__BB0_4;
	fma.rn.f32 	%f5, %f17, 0f3BBB989D, 0f3F000000;
	cvt.sat.f32.f32 	%f6, %f5;
	mov.f32 	%f7, 0f4B400001;
	mov.f32 	%f8, 0f437C0000;
	fma.rm.f32 	%f9, %f6, %f8, %f7;
	add.f32 	%f10, %f9, 0fCB40007F;
	neg.f32 	%f11, %f10;
	fma.rn.f32 	%f12, %f17, 0f3FB8AA3B, %f11;
	fma.rn.f32 	%f13, %f17, 0f32A57060, %f12;
	mov.b32 	%r10, %f9;
	shl.b32 	%r11, %r10, 23;
	mov.b32 	%f14, %r11;
	ex2.approx.ftz.f32 	%f15, %f13;
	fma.rn.f32 	%f16, %f15, %f14, 0fBF800000;
	mul.f32 	%f17, %f4, %f16;
$L__BB0_4:
	add.s64 	%rd8, %rd2, %rd5;
	st.global.f32 	[%rd8], %f17;
	add.s32 	%r12, %r12, %r3;
	setp.lt.s32 	%p3, %r12, %r6;
	@%p3 bra 	$L__BB0_2;
$L__BB0_5:
	ret;

}


// ===== COMPILED SASS (sm_100) =====

	.target	sm_100

	.elftype	@"ET_EXEC"


//--------------------- .note.nv.tkinfo           --------------------------
	.section	.note.nv.tkinfo,"",@"SHT_NOTE"
	.sectionflags	@"SHF_NOTE_NV_TKINFO"
	.tkinfo
        /*0018*/ 	.word	0x00000002
        /*0030*/ 	.string	""
        /*0030*/ 	.string	"ptxas"
        /*0030*/ 	.string	"Cuda compilation tools, release 13.0, V13.0.88"
        /*0030*/ 	.string	"Build cuda_13.0.r13.0/compiler.36424714_0"
        /*0030*/ 	.string	"-arch sm_100 -m 64 "



//--------------------- .note.nv.cuinfo           --------------------------
	.section	.note.nv.cuinfo,"",@"SHT_NOTE"
	.sectionflags	@"SHF_NOTE_NV_CUINFO"
        /*0018*/ 	.short	0x0002
        /*001a*/ 	.short	0x0064
        /*001c*/ 	.short	0x0082
	.zero		2


//--------------------- .nv.info                  --------------------------
	.section	.nv.info,"",@"SHT_CUDA_INFO"
	.align	4


	//----- nvinfo : EIATTR_REGCOUNT
	.align		4
        /*0000*/ 	.byte	0x04, 0x2f
        /*0002*/ 	.short	(.L_1 - .L_0)
	.align		4
.L_0:
        /*0004*/ 	.word	index@(_Z10elu_kernelPKfPfif)
        /*0008*/ 	.word	0x00000010


	//----- nvinfo : EIATTR_FRAME_SIZE
	.align		4
.L_1:
        /*000c*/ 	.byte	0x04, 0x11
        /*000e*/ 	.short	(.L_3 - .L_2)
	.align		4
.L_2:
        /*0010*/ 	.word	index@(_Z10elu_kernelPKfPfif)
        /*0014*/ 	.word	0x00000000


	//----- nvinfo : EIATTR_MIN_STACK_SIZE
	.align		4
.L_3:
        /*0018*/ 	.byte	0x04, 0x12
        /*001a*/ 	.short	(.L_5 - .L_4)
	.align		4
.L_4:
        /*001c*/ 	.word	index@(_Z10elu_kernelPKfPfif)
        /*0020*/ 	.word	0x00000000
.L_5:


//--------------------- .nv.compat                --------------------------
	.section	.nv.compat,"",@"SHT_CUDA_COMPAT_INFO"
	.align	4
        /*0000*/ 	.byte	0x02, 0x09, 0x00, 0x00, 0x02, 0x02, 0x01, 0x00, 0x02, 0x05, 0x05, 0x00, 0x03, 0x07, 0x01, 0x01
        /*0010*/ 	.byte	0x02, 0x03, 0x00, 0x00, 0x02, 0x06, 0x01, 0x00, 0x04, 0x0b, 0x08, 0x00, 0x09, 0x00, 0x00, 0x00
        /*0020*/ 	.byte	0x00, 0x00, 0x00, 0x00


//--------------------- .nv.info._Z10elu_kernelPKfPfif --------------------------
	.section	.nv.info._Z10elu_kernelPKfPfif,"",@"SHT_CUDA_INFO"
	.sectionflags	@""
	.align	4


	//----- nvinfo : EIATTR_CUDA_API_VERSION
	.align		4
        /*0000*/ 	.byte	0x04, 0x37
        /*0002*/ 	.short	(.L_7 - .L_6)
.L_6:
        /*0004*/ 	.word	0x00000082


	//----- nvinfo : EIATTR_KPARAM_INFO
	.align		4
.L_7:
        /*0008*/ 	.byte	0x04, 0x17
        /*000a*/ 	.short	(.L_9 - .L_8)
.L_8:
        /*000c*/ 	.word	0x00000000
        /*0010*/ 	.short	0x0003
        /*0012*/ 	.short	0x0014
        /*0014*/ 	.byte	0x00, 0xf0, 0x11, 0x00


	//----- nvinfo : EIATTR_KPARAM_INFO
	.align		4
.L_9:
        /*0018*/ 	.byte	0x04, 0x17
        /*001a*/ 	.short	(.L_11 - .L_10)
.L_10:
        /*001c*/ 	.word	0x00000000
        /*0020*/ 	.short	0x0002
        /*0022*/ 	.short	0x0010
        /*0024*/ 	.byte	0x00, 0xf0, 0x11, 0x00


	//----- nvinfo : EIATTR_KPARAM_INFO
	.align		4
.L_11:
        /*0028*/ 	.byte	0x04, 0x17
        /*002a*/ 	.short	(.L_13 - .L_12)
.L_12:
        /*002c*/ 	.word	0x00000000
        /*0030*/ 	.short	0x0001
        /*0032*/ 	.short	0x0008
        /*0034*/ 	.byte	0x00, 0xf5, 0x21, 0x00


	//----- nvinfo : EIATTR_KPARAM_INFO
	.align		4
.L_13:
        /*0038*/ 	.byte	0x04, 0x17
        /*003a*/ 	.short	(.L_15 - .L_14)
.L_14:
        /*003c*/ 	.word	0x00000000
        /*0040*/ 	.short	0x0000
        /*0042*/ 	.short	0x0000
        /*0044*/ 	.byte	0x00, 0xf5, 0x21, 0x00


	//----- nvinfo : EIATTR_SPARSE_MMA_MASK
	.align		4
.L_15:
        /*0048*/ 	.byte	0x03, 0x50
        /*004a*/ 	.short	0x0000


	//----- nvinfo : EIATTR_MAXREG_COUNT
	.align		4
        /*004c*/ 	.byte	0x03, 0x1b
        /*004e*/ 	.short	0x00ff


	//----- nvinfo : EIATTR_MERCURY_ISA_VERSION
	.align		4
        /*0050*/ 	.byte	0x03, 0x5f
        /*0052*/ 	.short	0x0101


	//----- nvinfo : EIATTR_VRC_CTA_INIT_COUNT
	.align		4
        /*0054*/ 	.byte	0x02, 0x4a
	.zero		1
	.zero		1


	//----- nvinfo : EIATTR_EXIT_INSTR_OFFSETS
	.align		4
        /*0058*/ 	.byte	0x04, 0x1c
        /*005a*/ 	.short	(.L_17 - .L_16)


	//   ....[0]....
.L_16:
        /*005c*/ 	.word	0x00000070


	//   ....[1]....
        /*0060*/ 	.word	0x00000250


	//----- nvinfo : EIATTR_CRS_STACK_SIZE
	.align		4
.L_17:
        /*0064*/ 	.byte	0x04, 0x1e
        /*0066*/ 	.short	(.L_19 - .L_18)
.L_18:
        /*0068*/ 	.word	0x00000000


	//----- nvinfo : EIATTR_CBANK_PARAM_SIZE
	.align		4
.L_19:
        /*006c*/ 	.byte	0x03, 0x19
        /*006e*/ 	.short	0x0018


	//----- nvinfo : EIATTR_PARAM_CBANK
	.align		4
        /*0070*/ 	.byte	0x04, 0x0a
        /*0072*/ 	.short	(.L_21 - .L_20)
	.align		4
.L_20:
        /*0074*/ 	.word	index@(.nv.constant0._Z10elu_kernelPKfPfif)
        /*0078*/ 	.short	0x0380
        /*007a*/ 	.short	0x0018


	//----- nvinfo : EIATTR_SW_WAR
	.align		4
.L_21:
        /*007c*/ 	.byte	0x04, 0x36
        /*007e*/ 	.short	(.L_23 - .L_22)
.L_22:
        /*0080*/ 	.word	0x00000008
.L_23:


//--------------------- .nv.callgraph             --------------------------
	.section	.nv.callgraph,"",@"SHT_CUDA_CALLGRAPH"
	.align	4
	.sectionentsize	8
	.align		4
        /*0000*/ 	.word	0x00000000
	.align		4
        /*0004*/ 	.word	0xffffffff
	.align		4
        /*0008*/ 	.word	0x00000000
	.align		4
        /*000c*/ 	.word	0xfffffffe
	.align		4
        /*0010*/ 	.word	0x00000000
	.align		4
        /*0014*/ 	.word	0xfffffffd
	.align		4
        /*0018*/ 	.word	0x00000000
	.align		4
        /*001c*/ 	.word	0xfffffffc


//--------------------- .text._Z10elu_kernelPKfPfif --------------------------
	.section	.text._Z10elu_kernelPKfPfif,"ax",@progbits
	.align	128
        .global         _Z10elu_kernelPKfPfif
        .type           _Z10elu_kernelPKfPfif,@function
        .size           _Z10elu_kernelPKfPfif,(.L_x_4 - _Z10elu_kernelPKfPfif)
        .other          _Z10elu_kernelPKfPfif,@"STO_CUDA_ENTRY STV_DEFAULT"
_Z10elu_kernelPKfPfif:
.text._Z10elu_kernelPKfPfif:
[----:B------:R-:W-:Y:S01]  /*0000*/  LDC R1, c[0x0][0x37c] ;  /* 0x0000df00ff017b82 */ /* 0x000fe20000000800 */
[----:B------:R-:W0:Y:S07]  /*0010*/  S2R R0, SR_TID.X ;  /* 0x0000000000007919 */ /* 0x000e2e0000002100 */
[----:B------:R-:W0:Y:S01]  /*0020*/  S2UR UR4, SR_CTAID.X ;  /* 0x00000000000479c3 */ /* 0x000e220000002500 */
[----:B------:R-:W1:Y:S07]  /*0030*/  LDCU UR5, c[0x0][0x390] ;  /* 0x00007200ff0577ac */ /* 0x000e6e0008000800 */
[----:B------:R-:W0:Y:S02]  /*0040*/  LDC R11, c[0x0][0x360] ;  /* 0x0000d800ff0b7b82 */ /* 0x000e240000000800 */
[----:B0-----:R-:W-:-:S05]  /*0050*/  IMAD R0, R11, UR4, R0 ;  /* 0x000000040b007c24 */ /* 0x001fca000f8e0200 */
[----:B-1----:R-:W-:-:S13]  /*0060*/  ISETP.GE.AND P0, PT, R0, UR5, PT ;  /* 0x0000000500007c0c */ /* 0x002fda000bf06270 */
[----:B------:R-:W-:Y:S05]  /*0070*/  @P0 EXIT ;  /* 0x000000000000094d */ /* 0x000fea0003800000 */
[----:B------:R-:W0:Y:S01]  /*0080*/  LDC.64 R2, c[0x0][0x380] ;  /* 0x0000e000ff027b82 */ /* 0x000e220000000a00 */
[----:B------:R-:W1:Y:S01]  /*0090*/  LDCU UR4, c[0x0][0x370] ;  /* 0x00006e00ff0477ac */ /* 0x000e620008000800 */
[----:B------:R-:W2:Y:S06]  /*00a0*/  LDCU.64 UR6, c[0x0][0x358] ;  /* 0x00006b00ff0677ac */ /* 0x000eac0008000a00 */
[----:B------:R-:W3:Y:S01]  /*00b0*/  LDC.64 R4, c[0x0][0x388] ;  /* 0x0000e200ff047b82 */ /* 0x000ee20000000a00 */
[----:B------:R-:W4:Y:S01]  /*00c0*/  LDCU UR8, c[0x0][0x390] ;  /* 0x00007200ff0877ac */ /* 0x000f220008000800 */
[----:B------:R-:W0:Y:S01]  /*00d0*/  LDCU UR5, c[0x0][0x394] ;  /* 0x00007280ff0577ac */ /* 0x000e220008000800 */
[----:B-1----:R-:W-:-:S07]  /*00e0*/  IMAD R11, R11, UR4, RZ ;  /* 0x000000040b0b7c24 */ /* 0x002fce000f8e02ff */
.L_x_2:
[----:B0-----:R-:W-:-:S06]  /*00f0*/  IMAD.WIDE R8, R0, 0x4, R2 ;  /* 0x0000000400087825 */ /* 0x001fcc00078e0202 */
[----:B--2---:R-:W2:Y:S01]  /*0100*/  LDG.E R9, desc[UR6][R8.64] ;  /* 0x0000000608097981 */ /* 0x004ea2000c1e1900 */
[----:B------:R-:W-:Y:S01]  /*0110*/  BSSY.RECONVERGENT B0, `(.L_x_0) ;  /* 0x000000f000007945 */ /* 0x000fe20003800200 */
[----:B---3--:R-:W-:Y:S01]  /*0120*/  IMAD.WIDE R6, R0, 0x4, R4 ;  /* 0x0000000400067825 */ /* 0x008fe200078e0204 */
[----:B--2---:R-:W-:-:S13]  /*0130*/  FSETP.GT.AND P0, PT, R9, RZ, PT ;  /* 0x000000ff0900720b */ /* 0x004fda0003f04000 */
[----:B------:R-:W-:Y:S05]  /*0140*/  @P0 BRA `(.L_x_1) ;  /* 0x00000000002c0947 */ /* 0x000fea0003800000 */
[----:B------:R-:W-:Y:S01]  /*0150*/  HFMA2 R8, -RZ, RZ, 0.96630859375, -0.0022525787353515625 ;  /* 0x3bbb989dff087431 */ /* 0x000fe200000001ff */
[----:B------:R-:W-:-:S04]  /*0160*/  MOV R13, 0x437c0000 ;  /* 0x437c0000000d7802 */ /* 0x000fc80000000f00 */
[----:B------:R-:W-:-:S04]  /*0170*/  FFMA.SAT R8, R9, R8, 0.5 ;  /* 0x3f00000009087423 */ /* 0x000fc80000002008 */
[----:B------:R-:W-:-:S04]  /*0180*/  FFMA.RM R8, R8, R13, 12582913 ;  /* 0x4b40000108087423 */ /* 0x000fc8000000400d */
[C---:B------:R-:W-:Y:S01]  /*0190*/  FADD R10, R8.reuse, -12583039 ;  /* 0xcb40007f080a7421 */ /* 0x040fe20000000000 */
[----:B------:R-:W-:-:S03]  /*01a0*/  SHF.L.U32 R8, R8, 0x17, RZ ;  /* 0x0000001708087819 */ /* 0x000fc600000006ff */
[----:B------:R-:W-:-:S04]  /*01b0*/  FFMA R10, R9, 1.4426950216293334961, -R10 ;  /* 0x3fb8aa3b090a7823 */ /* 0x000fc8000000080a */
[----:B------:R-:W-:-:S04]  /*01c0*/  FFMA R10, R9, 1.925963033500011079e-08, R10 ;  /* 0x32a57060090a7823 */ /* 0x000fc8000000000a */
[----:B------:R-:W0:Y:S02]  /*01d0*/  MUFU.EX2 R9, R10 ;  /* 0x0000000a00097308 */ /* 0x000e240000000800 */
[----:B0-----:R-:W-:-:S04]  /*01e0*/  FFMA R9, R8, R9, -1 ;  /* 0xbf80000008097423 */ /* 0x001fc80000000009 */
[----:B------:R-:W-:-:S07]  /*01f0*/  FMUL R9, R9, UR5 ;  /* 0x0000000509097c20 */ /* 0x000fce0008400000 */
.L_x_1:
[----:B----4-:R-:W-:Y:S05]  /*0200*/  BSYNC.RECONVERGENT B0 ;  /* 0x0000000000007941 */ /* 0x010fea0003800200 */
.L_x_0:
[----:B------:R1:W-:Y:S01]  /*0210*/  STG.E desc[UR6][R6.64], R9 ;  /* 0x0000000906007986 */ /* 0x0003e2000c101906 */
[----:B------:R-:W-:-:S04]  /*0220*/  IADD3 R0, PT, PT, R11, R0, RZ ;  /* 0x000000000b007210 */ /* 0x000fc80007ffe0ff */
[----:B------:R-:W-:-:S13]  /*0230*/  ISETP.GE.AND P0, PT, R0, UR8, PT ;  /* 0x0000000800007c0c */ /* 0x000fda000bf06270 */
[----:B-1----:R-:W-:Y:S05]  /*0240*/  @!P0 BRA `(.L_x_2) ;  /* 0xfffffffc00a88947 */ /* 0x002fea000383ffff */
[----:B------:R-:W-:Y:S05]  /*0250*/  EXIT ;  /* 0x000000000000794d */ /* 0x000fea0003800000 */
.L_x_3:
[----:B------:R-:W-:-:S00]  /*0260*/  BRA `(.L_x_3) ;  /* 0xfffffffc00fc7947 */ /* 0x000fc0000383ffff */
[----:B------:R-:W-:-:S00]  /*0270*/  NOP ;  /* 0x0000000000007918 */ /* 0x000fc00000000000 */
        /* <DEDUP_REMOVED lines=8> */
.L_x_4:


//--------------------- .nv.shared.reserved.0     --------------------------
	.section	.nv.shared.reserved.0,"aw",@nobits
	.weak		__nv_reservedSMEM_offset_0_alias
	.size		__nv_reservedSMEM_offset_0_alias, 0, 64
	.other		__nv_reservedSMEM_offset_0_alias,@"STO_CUDA_RESERVED_SHARED STV_DEFAULT"
__nv_reservedSMEM_offset_0_alias:
	.zero		0
	.zero		64


//--------------------- .nv.constant0._Z10elu_kernelPKfPfif --------------------------
	.section	.nv.constant0._Z10elu_kernelPKfPfif,"a",@progbits
	.sectionflags	@""
	.align	4
.nv.constant0._Z10elu_kernelPKfPfif:
	.zero		920


//--------------------- SYMBOLS --------------------------

	.type		.nv.reservedSmem.offset0,@object
	.size		.nv.reservedSmem.offset0,0x4
